	.headerflags	@"EF_CUDA_TEXMODE_UNIFIED EF_CUDA_64BIT_ADDRESS EF_CUDA_ACCELERATORS EF_CUDA_SM90 EF_CUDA_VIRTUAL_SM(EF_CUDA_SM90)"
	.elftype	@"ET_EXEC"


//--------------------- .nv.info                  --------------------------
	.section	.nv.info,"",@"SHT_CUDA_INFO"
	.align	4


	//----- nvinfo : EIATTR_REGCOUNT
	.align		4
        /*0000*/ 	.byte	0x04, 0x2f
        /*0002*/ 	.short	(.L_3 - .L_2)
	.align		4
.L_2:
        /*0004*/ 	.word	index@(triton_poi_fused__native_batch_norm_legit_no_training_convolution_leaky_relu_3)
        /*0008*/ 	.word	0x00000013


	//----- nvinfo : EIATTR_MIN_STACK_SIZE
	.align		4
.L_3:
        /*000c*/ 	.byte	0x04, 0x12
        /*000e*/ 	.short	(.L_5 - .L_4)
	.align		4
.L_4:
        /*0010*/ 	.word	index@(triton_poi_fused__native_batch_norm_legit_no_training_convolution_leaky_relu_3)
        /*0014*/ 	.word	0x00000000


	//----- nvinfo : EIATTR_FRAME_SIZE
	.align		4
.L_5:
        /*0018*/ 	.byte	0x04, 0x11
        /*001a*/ 	.short	(.L_7 - .L_6)
	.align		4
.L_6:
        /*001c*/ 	.word	index@(triton_poi_fused__native_batch_norm_legit_no_training_convolution_leaky_relu_3)
        /*0020*/ 	.word	0x00000000


	//----- nvinfo : EIATTR_MIN_STACK_SIZE
	.align		4
.L_7:
        /*0024*/ 	.byte	0x04, 0x12
        /*0026*/ 	.short	(.L_9 - .L_8)
	.align		4
.L_8:
        /*0028*/ 	.word	index@(triton_poi_fused__native_batch_norm_legit_no_training_convolution_leaky_relu_3)
        /*002c*/ 	.word	0x00000000
.L_9:


//--------------------- .nv.info.triton_poi_fused__native_batch_norm_legit_no_training_convolution_leaky_relu_3 --------------------------
	.section	.nv.info.triton_poi_fused__native_batch_norm_legit_no_training_convolution_leaky_relu_3,"",@"SHT_CUDA_INFO"
	.sectionflags	@""
	.align	4


	//----- nvinfo : EIATTR_CUDA_API_VERSION
	.align		4
        /*0000*/ 	.byte	0x04, 0x37
        /*0002*/ 	.short	(.L_11 - .L_10)
.L_10:
        /*0004*/ 	.word	0x0000007c


	//----- nvinfo : EIATTR_KPARAM_INFO
	.align		4
.L_11:
        /*0008*/ 	.byte	0x04, 0x17
        /*000a*/ 	.short	(.L_13 - .L_12)
.L_12:
        /*000c*/ 	.word	0x00000000
        /*0010*/ 	.short	0x0007
        /*0012*/ 	.short	0x0038
        /*0014*/ 	.byte	0x00, 0xf0, 0x11, 0x00


	//----- nvinfo : EIATTR_KPARAM_INFO
	.align		4
.L_13:
        /*0018*/ 	.byte	0x04, 0x17
        /*001a*/ 	.short	(.L_15 - .L_14)
.L_14:
        /*001c*/ 	.word	0x00000000
        /*0020*/ 	.short	0x0006
        /*0022*/ 	.short	0x0030
        /*0024*/ 	.byte	0x00, 0xf4, 0x21, 0x00


	//----- nvinfo : EIATTR_KPARAM_INFO
	.align		4
.L_15:
        /*0028*/ 	.byte	0x04, 0x17
        /*002a*/ 	.short	(.L_17 - .L_16)
.L_16:
        /*002c*/ 	.word	0x00000000
        /*0030*/ 	.short	0x0005
        /*0032*/ 	.short	0x0028
        /*0034*/ 	.byte	0x00, 0xf4, 0x21, 0x00


	//----- nvinfo : EIATTR_KPARAM_INFO
	.align		4
.L_17:
        /*0038*/ 	.byte	0x04, 0x17
        /*003a*/ 	.short	(.L_19 - .L_18)
.L_18:
        /*003c*/ 	.word	0x00000000
        /*0040*/ 	.short	0x0004
        /*0042*/ 	.short	0x0020
        /*0044*/ 	.byte	0x00, 0xf4, 0x21, 0x00


	//----- nvinfo : EIATTR_KPARAM_INFO
	.align		4
.L_19:
        /*0048*/ 	.byte	0x04, 0x17
        /*004a*/ 	.short	(.L_21 - .L_20)
.L_20:
        /*004c*/ 	.word	0x00000000
        /*0050*/ 	.short	0x0003
        /*0052*/ 	.short	0x0018
        /*0054*/ 	.byte	0x00, 0xf4, 0x21, 0x00


	//----- nvinfo : EIATTR_KPARAM_INFO
	.align		4
.L_21:
        /*0058*/ 	.byte	0x04, 0x17
        /*005a*/ 	.short	(.L_23 - .L_22)
.L_22:
        /*005c*/ 	.word	0x00000000
        /*0060*/ 	.short	0x0002
        /*0062*/ 	.short	0x0010
        /*0064*/ 	.byte	0x00, 0xf4, 0x21, 0x00


	//----- nvinfo : EIATTR_KPARAM_INFO
	.align		4
.L_23:
        /*0068*/ 	.byte	0x04, 0x17
        /*006a*/ 	.short	(.L_25 - .L_24)
.L_24:
        /*006c*/ 	.word	0x00000000
        /*0070*/ 	.short	0x0001
        /*0072*/ 	.short	0x0008
        /*0074*/ 	.byte	0x00, 0xf4, 0x21, 0x00


	//----- nvinfo : EIATTR_KPARAM_INFO
	.align		4
.L_25:
        /*0078*/ 	.byte	0x04, 0x17
        /*007a*/ 	.short	(.L_27 - .L_26)
.L_26:
        /*007c*/ 	.word	0x00000000
        /*0080*/ 	.short	0x0000
        /*0082*/ 	.short	0x0000
        /*0084*/ 	.byte	0x00, 0xf4, 0x21, 0x00


	//----- nvinfo : EIATTR_SPARSE_MMA_MASK
	.align		4
.L_27:
        /*0088*/ 	.byte	0x03, 0x50
        /*008a*/ 	.short	0x0000


	//----- nvinfo : EIATTR_MAXREG_COUNT
	.align		4
        /*008c*/ 	.byte	0x03, 0x1b
        /*008e*/ 	.short	0x00ff


	//----- nvinfo : EIATTR_EXIT_INSTR_OFFSETS
	.align		4
        /*0090*/ 	.byte	0x04, 0x1c
        /*0092*/ 	.short	(.L_29 - .L_28)


	//   ....[0]....
.L_28:
        /*0094*/ 	.word	0x00000340


	//----- nvinfo : EIATTR_REQNTID
	.align		4
.L_29:
        /*0098*/ 	.byte	0x04, 0x10
        /*009a*/ 	.short	(.L_31 - .L_30)
.L_30:
        /*009c*/ 	.word	0x00000080
        /*00a0*/ 	.word	0x00000001
        /*00a4*/ 	.word	0x00000001


	//----- nvinfo : EIATTR_CBANK_PARAM_SIZE
	.align		4
.L_31:
        /*00a8*/ 	.byte	0x03, 0x19
        /*00aa*/ 	.short	0x003c


	//----- nvinfo : EIATTR_PARAM_CBANK
	.align		4
        /*00ac*/ 	.byte	0x04, 0x0a
        /*00ae*/ 	.short	(.L_33 - .L_32)
	.align		4
.L_32:
        /*00b0*/ 	.word	index@(.nv.constant0.triton_poi_fused__native_batch_norm_legit_no_training_convolution_leaky_relu_3)
        /*00b4*/ 	.short	0x0210
        /*00b6*/ 	.short	0x003c


	//----- nvinfo : EIATTR_SW_WAR
	.align		4
.L_33:
        /*00b8*/ 	.byte	0x04, 0x36
        /*00ba*/ 	.short	(.L_35 - .L_34)
.L_34:
        /*00bc*/ 	.word	0x00000008
.L_35:


//--------------------- .nv.callgraph             --------------------------
	.section	.nv.callgraph,"",@"SHT_CUDA_CALLGRAPH"
	.align	4
	.sectionentsize	8
	.align		4
        /*0000*/ 	.word	0x00000000
	.align		4
        /*0004*/ 	.word	0xffffffff
	.align		4
        /*0008*/ 	.word	0x00000000
	.align		4
        /*000c*/ 	.word	0xfffffffe
	.align		4
        /*0010*/ 	.word	0x00000000
	.align		4
        /*0014*/ 	.word	0xfffffffd
	.align		4
        /*0018*/ 	.word	0x00000000
	.align		4
        /*001c*/ 	.word	0xfffffffc


//--------------------- .nv.constant4             --------------------------
	.section	.nv.constant4,"a",@progbits
	.align	8
	.align		8
.nv.constant4:
        /*0000*/ 	.dword	_$_str
	.align		8
        /*0008*/ 	.dword	_$_str_$_2


//--------------------- .text.triton_poi_fused__native_batch_norm_legit_no_training_convolution_leaky_relu_3 --------------------------
	.section	.text.triton_poi_fused__native_batch_norm_legit_no_training_convolution_leaky_relu_3,"ax",@progbits
	.align	128
        .global         triton_poi_fused__native_batch_norm_legit_no_training_convolution_leaky_relu_3
        .type           triton_poi_fused__native_batch_norm_legit_no_training_convolution_leaky_relu_3,@function
        .size           triton_poi_fused__native_batch_norm_legit_no_training_convolution_leaky_relu_3,(.L_x_1 - triton_poi_fused__native_batch_norm_legit_no_training_convolution_leaky_relu_3)
        .other          triton_poi_fused__native_batch_norm_legit_no_training_convolution_leaky_relu_3,@"STO_CUDA_ENTRY STV_DEFAULT"
triton_poi_fused__native_batch_norm_legit_no_training_convolution_leaky_relu_3:
.text.triton_poi_fused__native_batch_norm_legit_no_training_convolution_leaky_relu_3:
[----:B------:R-:W-:Y:S01]  /*0000*/  LDC R1, c[0x0][0x28] ;  /* 0x00000a00ff017b82 */ /* 0x000fe20000000800 */
[----:B------:R-:W1:Y:S07]  /*0010*/  S2R R0, SR_TID.X ;  /* 0x0000000000007919 */ /* 0x000e6e0000002100 */
[----:B------:R-:W2:Y:S01]  /*0020*/  LDC.64 R10, c[0x0][0x230] ;  /* 0x00008c00ff0a7b82 */ /* 0x000ea20000000a00 */
[----:B------:R-:W-:Y:S01]  /*0030*/  ULDC.64 UR4, c[0x0][0x208] ;  /* 0x0000820000047ab9 */ /* 0x000fe20000000a00 */
[----:B------:R-:W3:Y:S06]  /*0040*/  S2R R3, SR_CTAID.X ;  /* 0x0000000000037919 */ /* 0x000eec0000002500 */
[----:B------:R-:W4:Y:S08]  /*0050*/  LDC.64 R6, c[0x0][0x220] ;  /* 0x00008800ff067b82 */ /* 0x000f300000000a00 */
[----:B------:R-:W5:Y:S08]  /*0060*/  LDC.64 R8, c[0x0][0x228] ;  /* 0x00008a00ff087b82 */ /* 0x000f700000000a00 */
[----:B------:R-:W5:Y:S01]  /*0070*/  LDC.64 R12, c[0x0][0x238] ;  /* 0x00008e00ff0c7b82 */ /* 0x000f620000000a00 */
[----:B-1----:R-:W-:-:S07]  /*0080*/  LOP3.LUT R0, R0, 0x7f, RZ, 0xc0, !PT ;  /* 0x0000007f00007812 */ /* 0x002fce00078ec0ff */
[----:B------:R-:W1:Y:S01]  /*0090*/  LDC.64 R4, c[0x0][0x240] ;  /* 0x00009000ff047b82 */ /* 0x000e620000000a00 */
[----:B---3--:R-:W-:Y:S02]  /*00a0*/  SHF.R.S32.HI R2, RZ, 0x18, R3 ;  /* 0x00000018ff027819 */ /* 0x008fe40000011403 */
[----:B------:R-:W-:Y:S02]  /*00b0*/  LEA R0, R3, R0, 0x7 ;  /* 0x0000000003007211 */ /* 0x000fe400078e38ff */
[----:B------:R-:W-:-:S04]  /*00c0*/  SGXT R3, R2, 0x1 ;  /* 0x000000010203781a */ /* 0x000fc80000000200 */
[----:B------:R-:W-:-:S04]  /*00d0*/  LEA.HI R3, R3, R0, RZ, 0xa ;  /* 0x0000000003037211 */ /* 0x000fc800078f50ff */
[----:B------:R-:W-:-:S04]  /*00e0*/  SHF.R.S32.HI R3, RZ, 0xa, R3 ;  /* 0x0000000aff037819 */ /* 0x000fc80000011403 */
[----:B------:R-:W-:-:S04]  /*00f0*/  LEA.HI R2, R3, R3, RZ, 0x3 ;  /* 0x0000000303027211 */ /* 0x000fc800078f18ff */
[----:B------:R-:W-:-:S04]  /*0100*/  LOP3.LUT R2, R2, 0xfffffff8, RZ, 0xc0, !PT ;  /* 0xfffffff802027812 */ /* 0x000fc800078ec0ff */
[----:B------:R-:W-:Y:S02]  /*0110*/  IADD3 R15, R3, -R2, RZ ;  /* 0x80000002030f7210 */ /* 0x000fe40007ffe0ff */
[----:B------:R-:W3:Y:S03]  /*0120*/  LDC.64 R2, c[0x0][0x210] ;  /* 0x00008400ff027b82 */ /* 0x000ee60000000a00 */
[----:B--2---:R-:W-:-:S05]  /*0130*/  IMAD.WIDE R10, R15, 0x4, R10 ;  /* 0x000000040f0a7825 */ /* 0x004fca00078e020a */
[----:B------:R2:W2:Y:S01]  /*0140*/  LDG.E.EL R16, desc[UR4][R10.64] ;  /* 0x000000040a107981 */ /* 0x0004a2000c2e1900 */
[----:B----4-:R-:W-:-:S04]  /*0150*/  IMAD.WIDE R6, R15, 0x4, R6 ;  /* 0x000000040f067825 */ /* 0x010fc800078e0206 */
[----:B-----5:R-:W-:Y:S02]  /*0160*/  IMAD.WIDE R8, R15, 0x4, R8 ;  /* 0x000000040f087825 */ /* 0x020fe400078e0208 */
[----:B------:R-:W4:Y:S04]  /*0170*/  LDG.E.EL R7, desc[UR4][R6.64] ;  /* 0x0000000406077981 */ /* 0x000f28000c2e1900 */
[----:B------:R5:W4:Y:S01]  /*0180*/  LDG.E.EL R8, desc[UR4][R8.64] ;  /* 0x0000000408087981 */ /* 0x000b22000c2e1900 */
[----:B---3--:R-:W-:-:S05]  /*0190*/  IMAD.WIDE R2, R0, 0x4, R2 ;  /* 0x0000000400027825 */ /* 0x008fca00078e0202 */
[----:B------:R-:W4:Y:S01]  /*01a0*/  LDG.E R14, desc[UR4][R2.64] ;  /* 0x00000004020e7981 */ /* 0x000f22000c1e1900 */
[----:B0-2---:R-:W-:-:S04]  /*01b0*/  IMAD.WIDE R10, R15, 0x4, R12 ;  /* 0x000000040f0a7825 */ /* 0x005fc800078e020c */
[----:B-1----:R-:W-:Y:S02]  /*01c0*/  IMAD.WIDE R4, R15, 0x4, R4 ;  /* 0x000000040f047825 */ /* 0x002fe400078e0204 */
[----:B------:R-:W2:Y:S04]  /*01d0*/  LDG.E.EL R10, desc[UR4][R10.64] ;  /* 0x000000040a0a7981 */ /* 0x000ea8000c2e1900 */
[----:B------:R0:W2:Y:S01]  /*01e0*/  LDG.E.EL R13, desc[UR4][R4.64] ;  /* 0x00000004040d7981 */ /* 0x0000a2000c2e1900 */
[----:B-----5:R-:W-:Y:S01]  /*01f0*/  HFMA2.MMA R9, -RZ, RZ, 1.625, 0 ;  /* 0x3e800000ff097435 */ /* 0x020fe200000001ff */
[----:B0-----:R-:W0:Y:S02]  /*0200*/  LDC.64 R4, c[0x0][0x218] ;  /* 0x00008600ff047b82 */ /* 0x001e240000000a00 */
[----:B0-----:R-:W-:-:S04]  /*0210*/  IMAD.WIDE R4, R0, 0x4, R4 ;  /* 0x0000000400047825 */ /* 0x001fc800078e0204 */
[----:B------:R-:W-:-:S04]  /*0220*/  FADD R16, R16, 9.9999997473787516356e-06 ;  /* 0x3727c5ac10107421 */ /* 0x000fc80000000000 */
[----:B------:R-:W0:Y:S02]  /*0230*/  MUFU.SQRT R12, R16 ;  /* 0x00000010000c7308 */ /* 0x000e240000002000 */
[C---:B0-----:R-:W-:Y:S02]  /*0240*/  FSETP.GT.AND P0, PT, R12.reuse, 8.50705917302346158658e+37, PT ;  /* 0x7e8000000c00780b */ /* 0x041fe40003f04000 */
[----:B------:R-:W-:-:S11]  /*0250*/  FSETP.GEU.AND P1, PT, R12, 1.175494350822287508e-38, PT ;  /* 0x008000000c00780b */ /* 0x000fd60003f2e000 */
[----:B------:R-:W-:-:S04]  /*0260*/  @P0 FMUL R12, R12, 0.25 ;  /* 0x3e8000000c0c0820 */ /* 0x000fc80000400000 */
[----:B------:R-:W-:-:S06]  /*0270*/  @!P1 FMUL R12, R12, 16777216 ;  /* 0x4b8000000c0c9820 */ /* 0x000fcc0000400000 */
[----:B------:R-:W0:Y:S01]  /*0280*/  MUFU.RCP R12, R12 ;  /* 0x0000000c000c7308 */ /* 0x000e220000001000 */
[----:B------:R-:W-:Y:S01]  /*0290*/  FSEL R9, R9, 1, P0 ;  /* 0x3f80000009097808 */ /* 0x000fe20000000000 */
[----:B----4-:R-:W-:-:S04]  /*02a0*/  FADD R7, R14, R7 ;  /* 0x000000070e077221 */ /* 0x010fc80000000000 */
[----:B------:R-:W-:Y:S01]  /*02b0*/  @!P1 FMUL R9, R9, 16777216 ;  /* 0x4b80000009099820 */ /* 0x000fe20000400000 */
[----:B------:R-:W-:-:S03]  /*02c0*/  FADD R8, -R8, R7 ;  /* 0x0000000708087221 */ /* 0x000fc60000000100 */
[----:B0-----:R-:W-:-:S04]  /*02d0*/  FMUL R9, R12, R9 ;  /* 0x000000090c097220 */ /* 0x001fc80000400000 */
[----:B------:R-:W-:-:S04]  /*02e0*/  FMUL R8, R8, R9 ;  /* 0x0000000908087220 */ /* 0x000fc80000400000 */
[----:B--2---:R-:W-:-:S05]  /*02f0*/  FFMA R13, R10, R8, R13 ;  /* 0x000000080a0d7223 */ /* 0x004fca000000000d */
[----:B------:R-:W-:Y:S01]  /*0300*/  FSETP.GT.AND P0, PT, R13, RZ, PT ;  /* 0x000000ff0d00720b */ /* 0x000fe20003f04000 */
[----:B------:R-:W-:-:S12]  /*0310*/  STG.E desc[UR4][R2.64], R7 ;  /* 0x0000000702007986 */ /* 0x000fd8000c101904 */
[----:B------:R-:W-:-:S05]  /*0320*/  @!P0 FMUL R13, R13, 0.20000000298023223877 ;  /* 0x3e4ccccd0d0d8820 */ /* 0x000fca0000400000 */
[----:B------:R-:W-:Y:S01]  /*0330*/  STG.E desc[UR4][R4.64], R13 ;  /* 0x0000000d04007986 */ /* 0x000fe2000c101904 */
[----:B------:R-:W-:Y:S05]  /*0340*/  EXIT ;  /* 0x000000000000794d */ /* 0x000fea0003800000 */
.L_x_0:
[----:B------:R-:W-:-:S00]  /*0350*/  BRA `(.L_x_0) ;  /* 0xfffffffc00fc7947 */ /* 0x000fc0000383ffff */
[----:B------:R-:W-:-:S00]  /*0360*/  NOP ;  /* 0x0000000000007918 */ /* 0x000fc00000000000 */
        /* <DEDUP_REMOVED lines=9> */
.L_x_1:


//--------------------- .nv.global.init           --------------------------
	.section	.nv.global.init,"aw",@progbits
.nv.global.init:
	.type		_$_str,@object
	.size		_$_str,(_$_str_$_2 - _$_str)
_$_str:
        /*0000*/ 	.byte	0x5f, 0x5f, 0x43, 0x55, 0x44, 0x41, 0x5f, 0x46, 0x54, 0x5a, 0x00
	.type		_$_str_$_2,@object
	.size		_$_str_$_2,(.L_1 - _$_str_$_2)
_$_str_$_2:
        /*000b*/ 	.byte	0x5f, 0x5f, 0x43, 0x55, 0x44, 0x41, 0x5f, 0x50, 0x52, 0x45, 0x43, 0x5f, 0x53, 0x51, 0x52, 0x54
        /*001b*/ 	.byte	0x00
.L_1:


//--------------------- .nv.constant0.triton_poi_fused__native_batch_norm_legit_no_training_convolution_leaky_relu_3 --------------------------
	.section	.nv.constant0.triton_poi_fused__native_batch_norm_legit_no_training_convolution_leaky_relu_3,"a",@progbits
	.sectionflags	@""
	.align	4
.nv.constant0.triton_poi_fused__native_batch_norm_legit_no_training_convolution_leaky_relu_3:
	.zero		588
